//
// Generated by NVIDIA NVVM Compiler
//
// Compiler Build ID: CL-36424714
// Cuda compilation tools, release 13.0, V13.0.88
// Based on NVVM 20.0.0
//

.version 9.0
.target sm_100
.address_size 64

	// .globl	_Z6kernel6Recordi

.visible .entry _Z6kernel6Recordi(
	.param .align 8 .b8 _Z6kernel6Recordi_param_0[24],
	.param .u32 _Z6kernel6Recordi_param_1
)
{
	.reg .pred 	%p<2>;
	.reg .b32 	%r<6>;
	.reg .b64 	%rd<7>;

	ld.param.u64 	%rd1, [_Z6kernel6Recordi_param_0];
	ld.param.u32 	%r2, [_Z6kernel6Recordi_param_1];
	mov.u32 	%r3, %ctaid.x;
	mov.u32 	%r4, %ntid.x;
	mov.u32 	%r5, %tid.x;
	mad.lo.s32 	%r1, %r3, %r4, %r5;
	setp.ge.s32 	%p1, %r1, %r2;
	@%p1 bra 	$L__BB0_2;
	cvta.to.global.u64 	%rd4, %rd1;
	mul.wide.s32 	%rd5, %r1, 4;
	add.s64 	%rd6, %rd4, %rd5;
	st.global.u32 	[%rd6], %r1;
$L__BB0_2:
	ret;

}


// ===== COMPILED SASS (sm_100) =====

	.target	sm_100

	.elftype	@"ET_EXEC"


//--------------------- .note.nv.tkinfo           --------------------------
	.section	.note.nv.tkinfo,"",@"SHT_NOTE"
	.sectionflags	@"SHF_NOTE_NV_TKINFO"
	.tkinfo
        /*0018*/ 	.word	0x00000002
        /*0030*/ 	.string	""
        /*0030*/ 	.string	"ptxas"
        /*0030*/ 	.string	"Cuda compilation tools, release 13.0, V13.0.88"
        /*0030*/ 	.string	"Build cuda_13.0.r13.0/compiler.36424714_0"
        /*0030*/ 	.string	"-arch sm_100 -m 64 "



//--------------------- .note.nv.cuinfo           --------------------------
	.section	.note.nv.cuinfo,"",@"SHT_NOTE"
	.sectionflags	@"SHF_NOTE_NV_CUINFO"
        /*0018*/ 	.short	0x0002
        /*001a*/ 	.short	0x0064
        /*001c*/ 	.short	0x0082
	.zero		2


//--------------------- .nv.info                  --------------------------
	.section	.nv.info,"",@"SHT_CUDA_INFO"
	.align	4


	//----- nvinfo : EIATTR_REGCOUNT
	.align		4
        /*0000*/ 	.byte	0x04, 0x2f
        /*0002*/ 	.short	(.L_1 - .L_0)
	.align		4
.L_0:
        /*0004*/ 	.word	index@(_Z6kernel6Recordi)
        /*0008*/ 	.word	0x00000008


	//----- nvinfo : EIATTR_FRAME_SIZE
	.align		4
.L_1:
        /*000c*/ 	.byte	0x04, 0x11
        /*000e*/ 	.short	(.L_3 - .L_2)
	.align		4
.L_2:
        /*0010*/ 	.word	index@(_Z6kernel6Recordi)
        /*0014*/ 	.word	0x00000000


	//----- nvinfo : EIATTR_MIN_STACK_SIZE
	.align		4
.L_3:
        /*0018*/ 	.byte	0x04, 0x12
        /*001a*/ 	.short	(.L_5 - .L_4)
	.align		4
.L_4:
        /*001c*/ 	.word	index@(_Z6kernel6Recordi)
        /*0020*/ 	.word	0x00000000
.L_5:


//--------------------- .nv.compat                --------------------------
	.section	.nv.compat,"",@"SHT_CUDA_COMPAT_INFO"
	.align	4
        /*0000*/ 	.byte	0x02, 0x09, 0x00, 0x00, 0x02, 0x02, 0x01, 0x00, 0x02, 0x05, 0x05, 0x00, 0x03, 0x07, 0x01, 0x01
        /*0010*/ 	.byte	0x02, 0x03, 0x00, 0x00, 0x02, 0x06, 0x01, 0x00, 0x04, 0x0b, 0x08, 0x00, 0x09, 0x00, 0x00, 0x00
        /*0020*/ 	.byte	0x00, 0x00, 0x00, 0x00


//--------------------- .nv.info._Z6kernel6Recordi --------------------------
	.section	.nv.info._Z6kernel6Recordi,"",@"SHT_CUDA_INFO"
	.sectionflags	@""
	.align	4


	//----- nvinfo : EIATTR_CUDA_API_VERSION
	.align		4
        /*0000*/ 	.byte	0x04, 0x37
        /*0002*/ 	.short	(.L_7 - .L_6)
.L_6:
        /*0004*/ 	.word	0x00000082


	//----- nvinfo : EIATTR_KPARAM_INFO
	.align		4
.L_7:
        /*0008*/ 	.byte	0x04, 0x17
        /*000a*/ 	.short	(.L_9 - .L_8)
.L_8:
        /*000c*/ 	.word	0x00000000
        /*0010*/ 	.short	0x0001
        /*0012*/ 	.short	0x0018
        /*0014*/ 	.byte	0x00, 0xf0, 0x11, 0x00


	//----- nvinfo : EIATTR_KPARAM_INFO
	.align		4
.L_9:
        /*0018*/ 	.byte	0x04, 0x17
        /*001a*/ 	.short	(.L_11 - .L_10)
.L_10:
        /*001c*/ 	.word	0x00000000
        /*0020*/ 	.short	0x0000
        /*0022*/ 	.short	0x0000
        /*0024*/ 	.byte	0x00, 0xf0, 0x61, 0x00


	//----- nvinfo : EIATTR_SPARSE_MMA_MASK
	.align		4
.L_11:
        /*0028*/ 	.byte	0x03, 0x50
        /*002a*/ 	.short	0x0000


	//----- nvinfo : EIATTR_MAXREG_COUNT
	.align		4
        /*002c*/ 	.byte	0x03, 0x1b
        /*002e*/ 	.short	0x00ff


	//----- nvinfo : EIATTR_MERCURY_ISA_VERSION
	.align		4
        /*0030*/ 	.byte	0x03, 0x5f
        /*0032*/ 	.short	0x0101


	//----- nvinfo : EIATTR_VRC_CTA_INIT_COUNT
	.align		4
        /*0034*/ 	.byte	0x02, 0x4a
	.zero		1
	.zero		1


	//----- nvinfo : EIATTR_EXIT_INSTR_OFFSETS
	.align		4
        /*0038*/ 	.byte	0x04, 0x1c
        /*003a*/ 	.short	(.L_13 - .L_12)


	//   ....[0]....
.L_12:
        /*003c*/ 	.word	0x00000070


	//   ....[1]....
        /*0040*/ 	.word	0x000000c0


	//----- nvinfo : EIATTR_CBANK_PARAM_SIZE
	.align		4
.L_13:
        /*0044*/ 	.byte	0x03, 0x19
        /*0046*/ 	.short	0x001c


	//----- nvinfo : EIATTR_PARAM_CBANK
	.align		4
        /*0048*/ 	.byte	0x04, 0x0a
        /*004a*/ 	.short	(.L_15 - .L_14)
	.align		4
.L_14:
        /*004c*/ 	.word	index@(.nv.constant0._Z6kernel6Recordi)
        /*0050*/ 	.short	0x0380
        /*0052*/ 	.short	0x001c


	//----- nvinfo : EIATTR_SW_WAR
	.align		4
.L_15:
        /*0054*/ 	.byte	0x04, 0x36
        /*0056*/ 	.short	(.L_17 - .L_16)
.L_16:
        /*0058*/ 	.word	0x00000008
.L_17:


//--------------------- .nv.callgraph             --------------------------
	.section	.nv.callgraph,"",@"SHT_CUDA_CALLGRAPH"
	.align	4
	.sectionentsize	8
	.align		4
        /*0000*/ 	.word	0x00000000
	.align		4
        /*0004*/ 	.word	0xffffffff
	.align		4
        /*0008*/ 	.word	0x00000000
	.align		4
        /*000c*/ 	.word	0xfffffffe
	.align		4
        /*0010*/ 	.word	0x00000000
	.align		4
        /*0014*/ 	.word	0xfffffffd
	.align		4
        /*0018*/ 	.word	0x00000000
	.align		4
        /*001c*/ 	.word	0xfffffffc


//--------------------- .text._Z6kernel6Recordi   --------------------------
	.section	.text._Z6kernel6Recordi,"ax",@progbits
	.align	128
        .global         _Z6kernel6Recordi
        .type           _Z6kernel6Recordi,@function
        .size           _Z6kernel6Recordi,(.L_x_1 - _Z6kernel6Recordi)
        .other          _Z6kernel6Recordi,@"STO_CUDA_ENTRY STV_DEFAULT"
_Z6kernel6Recordi:
.text._Z6kernel6Recordi:
[----:B------:R-:W-:Y:S01]  /*0000*/  LDC R1, c[0x0][0x37c] ;  /* 0x0000df00ff017b82 */ /* 0x000fe20000000800 */
[----:B------:R-:W0:Y:S07]  /*0010*/  S2R R0, SR_TID.X ;  /* 0x0000000000007919 */ /* 0x000e2e0000002100 */
[----:B------:R-:W0:Y:S01]  /*0020*/  S2UR UR4, SR_CTAID.X ;  /* 0x00000000000479c3 */ /* 0x000e220000002500 */
[----:B------:R-:W1:Y:S07]  /*0030*/  LDCU UR5, c[0x0][0x398] ;  /* 0x00007300ff0577ac */ /* 0x000e6e0008000800 */
[----:B------:R-:W0:Y:S02]  /*0040*/  LDC R5, c[0x0][0x360] ;  /* 0x0000d800ff057b82 */ /* 0x000e240000000800 */
[----:B0-----:R-:W-:-:S05]  /*0050*/  IMAD R5, R5, UR4, R0 ;  /* 0x0000000405057c24 */ /* 0x001fca000f8e0200 */
[----:B-1----:R-:W-:-:S13]  /*0060*/  ISETP.GE.AND P0, PT, R5, UR5, PT ;  /* 0x0000000505007c0c */ /* 0x002fda000bf06270 */
[----:B------:R-:W-:Y:S05]  /*0070*/  @P0 EXIT ;  /* 0x000000000000094d */ /* 0x000fea0003800000 */
[----:B------:R-:W0:Y:S01]  /*0080*/  LDC.64 R2, c[0x0][0x380] ;  /* 0x0000e000ff027b82 */ /* 0x000e220000000a00 */
[----:B------:R-:W1:Y:S01]  /*0090*/  LDCU.64 UR4, c[0x0][0x358] ;  /* 0x00006b00ff0477ac */ /* 0x000e620008000a00 */
[----:B0-----:R-:W-:-:S05]  /*00a0*/  IMAD.WIDE R2, R5, 0x4, R2 ;  /* 0x0000000405027825 */ /* 0x001fca00078e0202 */
[----:B-1----:R-:W-:Y:S01]  /*00b0*/  STG.E desc[UR4][R2.64], R5 ;  /* 0x0000000502007986 */ /* 0x002fe2000c101904 */
[----:B------:R-:W-:Y:S05]  /*00c0*/  EXIT ;  /* 0x000000000000794d */ /* 0x000fea0003800000 */
.L_x_0:
[----:B------:R-:W-:-:S00]  /*00d0*/  BRA `(.L_x_0) ;  /* 0xfffffffc00fc7947 */ /* 0x000fc0000383ffff */
[----:B------:R-:W-:-:S00]  /*00e0*/  NOP ;  /* 0x0000000000007918 */ /* 0x000fc00000000000 */
        /* <DEDUP_REMOVED lines=9> */
.L_x_1:


//--------------------- .nv.shared.reserved.0     --------------------------
	.section	.nv.shared.reserved.0,"aw",@nobits
	.weak		__nv_reservedSMEM_offset_0_alias
	.size		__nv_reservedSMEM_offset_0_alias, 0, 64
	.other		__nv_reservedSMEM_offset_0_alias,@"STO_CUDA_RESERVED_SHARED STV_DEFAULT"
__nv_reservedSMEM_offset_0_alias:
	.zero		0
	.zero		64


//--------------------- .nv.constant0._Z6kernel6Recordi --------------------------
	.section	.nv.constant0._Z6kernel6Recordi,"a",@progbits
	.sectionflags	@""
	.align	4
.nv.constant0._Z6kernel6Recordi:
	.zero		924


//--------------------- SYMBOLS --------------------------

	.type		.nv.reservedSmem.offset0,@object
	.size		.nv.reservedSmem.offset0,0x4
